//
// Generated by NVIDIA NVVM Compiler
//
// Compiler Build ID: CL-36424714
// Cuda compilation tools, release 13.0, V13.0.88
// Based on NVVM 20.0.0
//

.version 9.0
.target sm_100
.address_size 64

	// .globl	_Z9addKernelPiPKiS1_
.extern .func  (.param .b32 func_retval0) vprintf
(
	.param .b64 vprintf_param_0,
	.param .b64 vprintf_param_1
)
;
.global .align 1 .b8 $str[4] = {37, 100, 10};

.visible .entry _Z9addKernelPiPKiS1_(
	.param .u64 .ptr .align 1 _Z9addKernelPiPKiS1__param_0,
	.param .u64 .ptr .align 1 _Z9addKernelPiPKiS1__param_1,
	.param .u64 .ptr .align 1 _Z9addKernelPiPKiS1__param_2
)
{
	.local .align 8 .b8 	__local_depot0[8];
	.reg .b64 	%SP;
	.reg .b64 	%SPL;
	.reg .b32 	%r<7>;
	.reg .b64 	%rd<15>;

	mov.u64 	%SPL, __local_depot0;
	cvta.local.u64 	%SP, %SPL;
	ld.param.u64 	%rd1, [_Z9addKernelPiPKiS1__param_0];
	ld.param.u64 	%rd2, [_Z9addKernelPiPKiS1__param_1];
	ld.param.u64 	%rd3, [_Z9addKernelPiPKiS1__param_2];
	cvta.to.global.u64 	%rd4, %rd1;
	cvta.to.global.u64 	%rd5, %rd3;
	cvta.to.global.u64 	%rd6, %rd2;
	add.u64 	%rd7, %SP, 0;
	add.u64 	%rd8, %SPL, 0;
	mov.u32 	%r1, %tid.x;
	mul.wide.u32 	%rd9, %r1, 4;
	add.s64 	%rd10, %rd6, %rd9;
	ld.global.u32 	%r2, [%rd10];
	add.s64 	%rd11, %rd5, %rd9;
	ld.global.u32 	%r3, [%rd11];
	add.s32 	%r4, %r3, %r2;
	add.s64 	%rd12, %rd4, %rd9;
	st.global.u32 	[%rd12], %r4;
	st.local.u32 	[%rd8], %r1;
	mov.u64 	%rd13, $str;
	cvta.global.u64 	%rd14, %rd13;
	{ // callseq 0, 0
	.param .b64 param0;
	st.param.b64 	[param0], %rd14;
	.param .b64 param1;
	st.param.b64 	[param1], %rd7;
	.param .b32 retval0;
	call.uni (retval0), 
	vprintf, 
	(
	param0, 
	param1
	);
	ld.param.b32 	%r5, [retval0];
	} // callseq 0
	ret;

}


// ===== COMPILED SASS (sm_100) =====

	.target	sm_100

	.elftype	@"ET_EXEC"


//--------------------- .note.nv.tkinfo           --------------------------
	.section	.note.nv.tkinfo,"",@"SHT_NOTE"
	.sectionflags	@"SHF_NOTE_NV_TKINFO"
	.tkinfo
        /*0018*/ 	.word	0x00000002
        /*0030*/ 	.string	""
        /*0030*/ 	.string	"ptxas"
        /*0030*/ 	.string	"Cuda compilation tools, release 13.0, V13.0.88"
        /*0030*/ 	.string	"Build cuda_13.0.r13.0/compiler.36424714_0"
        /*0030*/ 	.string	"-arch sm_100 -m 64 "



//--------------------- .note.nv.cuinfo           --------------------------
	.section	.note.nv.cuinfo,"",@"SHT_NOTE"
	.sectionflags	@"SHF_NOTE_NV_CUINFO"
        /*0018*/ 	.short	0x0002
        /*001a*/ 	.short	0x0064
        /*001c*/ 	.short	0x0082
	.zero		2


//--------------------- .nv.info                  --------------------------
	.section	.nv.info,"",@"SHT_CUDA_INFO"
	.align	4


	//----- nvinfo : EIATTR_REGCOUNT
	.align		4
        /*0000*/ 	.byte	0x04, 0x2f
        /*0002*/ 	.short	(.L_2 - .L_1)
	.align		4
.L_1:
        /*0004*/ 	.word	index@(_Z9addKernelPiPKiS1_)
        /*0008*/ 	.word	0x00000018


	//----- nvinfo : EIATTR_FRAME_SIZE
	.align		4
.L_2:
        /*000c*/ 	.byte	0x04, 0x11
        /*000e*/ 	.short	(.L_4 - .L_3)
	.align		4
.L_3:
        /*0010*/ 	.word	index@(_Z9addKernelPiPKiS1_)
        /*0014*/ 	.word	0x00000008


	//----- nvinfo : EIATTR_MIN_STACK_SIZE
	.align		4
.L_4:
        /*0018*/ 	.byte	0x04, 0x12
        /*001a*/ 	.short	(.L_6 - .L_5)
	.align		4
.L_5:
        /*001c*/ 	.word	index@(_Z9addKernelPiPKiS1_)
        /*0020*/ 	.word	0x00000008
.L_6:


//--------------------- .nv.compat                --------------------------
	.section	.nv.compat,"",@"SHT_CUDA_COMPAT_INFO"
	.align	4
        /*0000*/ 	.byte	0x02, 0x09, 0x00, 0x00, 0x02, 0x02, 0x01, 0x00, 0x02, 0x05, 0x05, 0x00, 0x03, 0x07, 0x01, 0x01
        /*0010*/ 	.byte	0x02, 0x03, 0x00, 0x00, 0x02, 0x06, 0x01, 0x00, 0x04, 0x0b, 0x08, 0x00, 0x09, 0x00, 0x00, 0x00
        /*0020*/ 	.byte	0x00, 0x00, 0x00, 0x00


//--------------------- .nv.info._Z9addKernelPiPKiS1_ --------------------------
	.section	.nv.info._Z9addKernelPiPKiS1_,"",@"SHT_CUDA_INFO"
	.sectionflags	@""
	.align	4


	//----- nvinfo : EIATTR_CUDA_API_VERSION
	.align		4
        /*0000*/ 	.byte	0x04, 0x37
        /*0002*/ 	.short	(.L_8 - .L_7)
.L_7:
        /*0004*/ 	.word	0x00000082


	//----- nvinfo : EIATTR_KPARAM_INFO
	.align		4
.L_8:
        /*0008*/ 	.byte	0x04, 0x17
        /*000a*/ 	.short	(.L_10 - .L_9)
.L_9:
        /*000c*/ 	.word	0x00000000
        /*0010*/ 	.short	0x0002
        /*0012*/ 	.short	0x0010
        /*0014*/ 	.byte	0x00, 0xf5, 0x21, 0x00


	//----- nvinfo : EIATTR_KPARAM_INFO
	.align		4
.L_10:
        /*0018*/ 	.byte	0x04, 0x17
        /*001a*/ 	.short	(.L_12 - .L_11)
.L_11:
        /*001c*/ 	.word	0x00000000
        /*0020*/ 	.short	0x0001
        /*0022*/ 	.short	0x0008
        /*0024*/ 	.byte	0x00, 0xf5, 0x21, 0x00


	//----- nvinfo : EIATTR_KPARAM_INFO
	.align		4
.L_12:
        /*0028*/ 	.byte	0x04, 0x17
        /*002a*/ 	.short	(.L_14 - .L_13)
.L_13:
        /*002c*/ 	.word	0x00000000
        /*0030*/ 	.short	0x0000
        /*0032*/ 	.short	0x0000
        /*0034*/ 	.byte	0x00, 0xf5, 0x21, 0x00


	//----- nvinfo : EIATTR_SPARSE_MMA_MASK
	.align		4
.L_14:
        /*0038*/ 	.byte	0x03, 0x50
        /*003a*/ 	.short	0x0000


	//----- nvinfo : EIATTR_MAXREG_COUNT
	.align		4
        /*003c*/ 	.byte	0x03, 0x1b
        /*003e*/ 	.short	0x00ff


	//----- nvinfo : EIATTR_EXTERNS
	.align		4
        /*0040*/ 	.byte	0x04, 0x0f
        /*0042*/ 	.short	(.L_16 - .L_15)


	//   ....[0]....
	.align		4
.L_15:
        /*0044*/ 	.word	index@(vprintf)


	//----- nvinfo : EIATTR_MERCURY_ISA_VERSION
	.align		4
.L_16:
        /*0048*/ 	.byte	0x03, 0x5f
        /*004a*/ 	.short	0x0101


	//----- nvinfo : EIATTR_VRC_CTA_INIT_COUNT
	.align		4
        /*004c*/ 	.byte	0x02, 0x4a
	.zero		1
	.zero		1


	//----- nvinfo : EIATTR_SYSCALL_OFFSETS
	.align		4
        /*0050*/ 	.byte	0x04, 0x46
        /*0052*/ 	.short	(.L_18 - .L_17)


	//   ....[0]....
.L_17:
        /*0054*/ 	.word	0x00000190


	//----- nvinfo : EIATTR_EXIT_INSTR_OFFSETS
	.align		4
.L_18:
        /*0058*/ 	.byte	0x04, 0x1c
        /*005a*/ 	.short	(.L_20 - .L_19)


	//   ....[0]....
.L_19:
        /*005c*/ 	.word	0x000001a0


	//----- nvinfo : EIATTR_CBANK_PARAM_SIZE
	.align		4
.L_20:
        /*0060*/ 	.byte	0x03, 0x19
        /*0062*/ 	.short	0x0018


	//----- nvinfo : EIATTR_PARAM_CBANK
	.align		4
        /*0064*/ 	.byte	0x04, 0x0a
        /*0066*/ 	.short	(.L_22 - .L_21)
	.align		4
.L_21:
        /*0068*/ 	.word	index@(.nv.constant0._Z9addKernelPiPKiS1_)
        /*006c*/ 	.short	0x0380
        /*006e*/ 	.short	0x0018


	//----- nvinfo : EIATTR_SW_WAR
	.align		4
.L_22:
        /*0070*/ 	.byte	0x04, 0x36
        /*0072*/ 	.short	(.L_24 - .L_23)
.L_23:
        /*0074*/ 	.word	0x00000008
.L_24:


//--------------------- .nv.callgraph             --------------------------
	.section	.nv.callgraph,"",@"SHT_CUDA_CALLGRAPH"
	.align	4
	.sectionentsize	8
	.align		4
        /*0000*/ 	.word	0x00000000
	.align		4
        /*0004*/ 	.word	0xffffffff
	.align		4
        /*0008*/ 	.word	index@(_Z9addKernelPiPKiS1_)
	.align		4
        /*000c*/ 	.word	index@(vprintf)
	.align		4
        /*0010*/ 	.word	0x00000000
	.align		4
        /*0014*/ 	.word	0xfffffffe
	.align		4
        /*0018*/ 	.word	0x00000000
	.align		4
        /*001c*/ 	.word	0xfffffffd
	.align		4
        /*0020*/ 	.word	0x00000000
	.align		4
        /*0024*/ 	.word	0xfffffffc


//--------------------- .nv.constant4             --------------------------
	.section	.nv.constant4,"a",@progbits
	.align	8
	.align		8
.nv.constant4:
        /*0000*/ 	.dword	vprintf
	.align		8
        /*0008*/ 	.dword	$str


//--------------------- .text._Z9addKernelPiPKiS1_ --------------------------
	.section	.text._Z9addKernelPiPKiS1_,"ax",@progbits
	.align	128
        .global         _Z9addKernelPiPKiS1_
        .type           _Z9addKernelPiPKiS1_,@function
        .size           _Z9addKernelPiPKiS1_,(.L_x_2 - _Z9addKernelPiPKiS1_)
        .other          _Z9addKernelPiPKiS1_,@"STO_CUDA_ENTRY STV_DEFAULT"
_Z9addKernelPiPKiS1_:
.text._Z9addKernelPiPKiS1_:
[----:B------:R-:W0:Y:S01]  /*0000*/  LDC R1, c[0x0][0x37c] ;  /* 0x0000df00ff017b82 */ /* 0x000e220000000800 */
[----:B------:R-:W1:Y:S07]  /*0010*/  S2R R10, SR_TID.X ;  /* 0x00000000000a7919 */ /* 0x000e6e0000002100 */
[----:B------:R-:W1:Y:S01]  /*0020*/  LDC.64 R6, c[0x0][0x390] ;  /* 0x0000e400ff067b82 */ /* 0x000e620000000a00 */
[----:B------:R-:W2:Y:S01]  /*0030*/  LDCU.64 UR4, c[0x0][0x358] ;  /* 0x00006b00ff0477ac */ /* 0x000ea20008000a00 */
[----:B0-----:R-:W-:-:S06]  /*0040*/  IADD3 R1, PT, PT, R1, -0x8, RZ ;  /* 0xfffffff801017810 */ /* 0x001fcc0007ffe0ff */
[----:B------:R-:W0:Y:S08]  /*0050*/  LDC.64 R4, c[0x0][0x388] ;  /* 0x0000e200ff047b82 */ /* 0x000e300000000a00 */
[----:B------:R-:W3:Y:S01]  /*0060*/  LDC.64 R2, c[0x0][0x380] ;  /* 0x0000e000ff027b82 */ /* 0x000ee20000000a00 */
[----:B------:R-:W4:Y:S01]  /*0070*/  LDCU UR6, c[0x0][0x2f8] ;  /* 0x00005f00ff0677ac */ /* 0x000f220008000800 */
[----:B------:R-:W5:Y:S01]  /*0080*/  LDCU.64 UR8, c[0x4][0x8] ;  /* 0x01000100ff0877ac */ /* 0x000f620008000a00 */
[----:B-1----:R-:W-:-:S04]  /*0090*/  IMAD.WIDE.U32 R6, R10, 0x4, R6 ;  /* 0x000000040a067825 */ /* 0x002fc800078e0006 */
[C---:B0-----:R-:W-:Y:S02]  /*00a0*/  IMAD.WIDE.U32 R4, R10.reuse, 0x4, R4 ;  /* 0x000000040a047825 */ /* 0x041fe400078e0004 */
[----:B--2---:R4:W2:Y:S04]  /*00b0*/  LDG.E R7, desc[UR4][R6.64] ;  /* 0x0000000406077981 */ /* 0x0048a8000c1e1900 */
[----:B------:R5:W2:Y:S01]  /*00c0*/  LDG.E R0, desc[UR4][R4.64] ;  /* 0x0000000404007981 */ /* 0x000aa2000c1e1900 */
[----:B------:R-:W-:Y:S01]  /*00d0*/  MOV R8, 0x0 ;  /* 0x0000000000087802 */ /* 0x000fe20000000f00 */
[----:B---3--:R-:W-:Y:S02]  /*00e0*/  IMAD.WIDE.U32 R2, R10, 0x4, R2 ;  /* 0x000000040a027825 */ /* 0x008fe400078e0002 */
[----:B------:R0:W-:Y:S03]  /*00f0*/  STL [R1], R10 ;  /* 0x0000000a01007387 */ /* 0x0001e60000100800 */
[----:B------:R-:W1:Y:S01]  /*0100*/  LDC.64 R8, c[0x4][R8] ;  /* 0x0100000008087b82 */ /* 0x000e620000000a00 */
[----:B----4-:R-:W-:Y:S01]  /*0110*/  IADD3 R6, P0, PT, R1, UR6, RZ ;  /* 0x0000000601067c10 */ /* 0x010fe2000ff1e0ff */
[----:B-----5:R-:W-:Y:S01]  /*0120*/  IMAD.U32 R4, RZ, RZ, UR8 ;  /* 0x00000008ff047e24 */ /* 0x020fe2000f8e00ff */
[----:B------:R-:W-:-:S02]  /*0130*/  MOV R5, UR9 ;  /* 0x0000000900057c02 */ /* 0x000fc40008000f00 */
[----:B--2---:R-:W-:-:S05]  /*0140*/  IADD3 R0, PT, PT, R0, R7, RZ ;  /* 0x0000000700007210 */ /* 0x004fca0007ffe0ff */
[----:B------:R0:W-:Y:S01]  /*0150*/  STG.E desc[UR4][R2.64], R0 ;  /* 0x0000000002007986 */ /* 0x0001e2000c101904 */
[----:B------:R-:W2:Y:S02]  /*0160*/  LDCU UR4, c[0x0][0x2fc] ;  /* 0x00005f80ff0477ac */ /* 0x000ea40008000800 */
[----:B012---:R-:W-:-:S07]  /*0170*/  IMAD.X R7, RZ, RZ, UR4, P0 ;  /* 0x00000004ff077e24 */ /* 0x007fce00080e06ff */
[----:B------:R-:W-:-:S07]  /*0180*/  LEPC R20, `(.L_x_0) ;  /* 0x000000001014794e */ /* 0x000fce0000000000 */
[----:B------:R-:W-:Y:S05]  /*0190*/  CALL.ABS.NOINC R8 ;  /* 0x0000000008007343 */ /* 0x000fea0003c00000 */
.L_x_0:
[----:B------:R-:W-:Y:S05]  /*01a0*/  EXIT ;  /* 0x000000000000794d */ /* 0x000fea0003800000 */
.L_x_1:
[----:B------:R-:W-:-:S00]  /*01b0*/  BRA `(.L_x_1) ;  /* 0xfffffffc00fc7947 */ /* 0x000fc0000383ffff */
[----:B------:R-:W-:-:S00]  /*01c0*/  NOP ;  /* 0x0000000000007918 */ /* 0x000fc00000000000 */
        /* <DEDUP_REMOVED lines=11> */
.L_x_2:


//--------------------- .nv.global.init           --------------------------
	.section	.nv.global.init,"aw",@progbits
.nv.global.init:
	.type		$str,@object
	.size		$str,(.L_0 - $str)
$str:
        /*0000*/ 	.byte	0x25, 0x64, 0x0a, 0x00
.L_0:


//--------------------- .nv.shared.reserved.0     --------------------------
	.section	.nv.shared.reserved.0,"aw",@nobits
	.weak		__nv_reservedSMEM_offset_0_alias
	.size		__nv_reservedSMEM_offset_0_alias, 0, 64
	.other		__nv_reservedSMEM_offset_0_alias,@"STO_CUDA_RESERVED_SHARED STV_DEFAULT"
__nv_reservedSMEM_offset_0_alias:
	.zero		0
	.zero		64


//--------------------- .nv.constant0._Z9addKernelPiPKiS1_ --------------------------
	.section	.nv.constant0._Z9addKernelPiPKiS1_,"a",@progbits
	.sectionflags	@""
	.align	4
.nv.constant0._Z9addKernelPiPKiS1_:
	.zero		920


//--------------------- SYMBOLS --------------------------

	.type		.nv.reservedSmem.offset0,@object
	.size		.nv.reservedSmem.offset0,0x4
	.type		vprintf,@function
